	.headerflags	@"EF_CUDA_TEXMODE_UNIFIED EF_CUDA_64BIT_ADDRESS EF_CUDA_ACCELERATORS EF_CUDA_SM90 EF_CUDA_VIRTUAL_SM(EF_CUDA_SM90)"
	.elftype	@"ET_EXEC"


//--------------------- .nv.info                  --------------------------
	.section	.nv.info,"",@"SHT_CUDA_INFO"
	.align	4


	//----- nvinfo : EIATTR_REGCOUNT
	.align		4
        /*0000*/ 	.byte	0x04, 0x2f
        /*0002*/ 	.short	(.L_1 - .L_0)
	.align		4
.L_0:
        /*0004*/ 	.word	index@(triton_poi_fused_mul_silu_7)
        /*0008*/ 	.word	0x00000014


	//----- nvinfo : EIATTR_MIN_STACK_SIZE
	.align		4
.L_1:
        /*000c*/ 	.byte	0x04, 0x12
        /*000e*/ 	.short	(.L_3 - .L_2)
	.align		4
.L_2:
        /*0010*/ 	.word	index@(triton_poi_fused_mul_silu_7)
        /*0014*/ 	.word	0x00000000


	//----- nvinfo : EIATTR_FRAME_SIZE
	.align		4
.L_3:
        /*0018*/ 	.byte	0x04, 0x11
        /*001a*/ 	.short	(.L_5 - .L_4)
	.align		4
.L_4:
        /*001c*/ 	.word	index@(triton_poi_fused_mul_silu_7)
        /*0020*/ 	.word	0x00000000


	//----- nvinfo : EIATTR_MIN_STACK_SIZE
	.align		4
.L_5:
        /*0024*/ 	.byte	0x04, 0x12
        /*0026*/ 	.short	(.L_7 - .L_6)
	.align		4
.L_6:
        /*0028*/ 	.word	index@(triton_poi_fused_mul_silu_7)
        /*002c*/ 	.word	0x00000000
.L_7:


//--------------------- .nv.info.triton_poi_fused_mul_silu_7 --------------------------
	.section	.nv.info.triton_poi_fused_mul_silu_7,"",@"SHT_CUDA_INFO"
	.sectionflags	@""
	.align	4


	//----- nvinfo : EIATTR_CUDA_API_VERSION
	.align		4
        /*0000*/ 	.byte	0x04, 0x37
        /*0002*/ 	.short	(.L_9 - .L_8)
.L_8:
        /*0004*/ 	.word	0x0000007c


	//----- nvinfo : EIATTR_KPARAM_INFO
	.align		4
.L_9:
        /*0008*/ 	.byte	0x04, 0x17
        /*000a*/ 	.short	(.L_11 - .L_10)
.L_10:
        /*000c*/ 	.word	0x00000000
        /*0010*/ 	.short	0x0004
        /*0012*/ 	.short	0x0020
        /*0014*/ 	.byte	0x00, 0xf4, 0x21, 0x00


	//----- nvinfo : EIATTR_KPARAM_INFO
	.align		4
.L_11:
        /*0018*/ 	.byte	0x04, 0x17
        /*001a*/ 	.short	(.L_13 - .L_12)
.L_12:
        /*001c*/ 	.word	0x00000000
        /*0020*/ 	.short	0x0003
        /*0022*/ 	.short	0x0018
        /*0024*/ 	.byte	0x00, 0xf0, 0x11, 0x00


	//----- nvinfo : EIATTR_KPARAM_INFO
	.align		4
.L_13:
        /*0028*/ 	.byte	0x04, 0x17
        /*002a*/ 	.short	(.L_15 - .L_14)
.L_14:
        /*002c*/ 	.word	0x00000000
        /*0030*/ 	.short	0x0002
        /*0032*/ 	.short	0x0010
        /*0034*/ 	.byte	0x00, 0xf4, 0x21, 0x00


	//----- nvinfo : EIATTR_KPARAM_INFO
	.align		4
.L_15:
        /*0038*/ 	.byte	0x04, 0x17
        /*003a*/ 	.short	(.L_17 - .L_16)
.L_16:
        /*003c*/ 	.word	0x00000000
        /*0040*/ 	.short	0x0001
        /*0042*/ 	.short	0x0008
        /*0044*/ 	.byte	0x00, 0xf4, 0x21, 0x00


	//----- nvinfo : EIATTR_KPARAM_INFO
	.align		4
.L_17:
        /*0048*/ 	.byte	0x04, 0x17
        /*004a*/ 	.short	(.L_19 - .L_18)
.L_18:
        /*004c*/ 	.word	0x00000000
        /*0050*/ 	.short	0x0000
        /*0052*/ 	.short	0x0000
        /*0054*/ 	.byte	0x00, 0xf4, 0x21, 0x00


	//----- nvinfo : EIATTR_SPARSE_MMA_MASK
	.align		4
.L_19:
        /*0058*/ 	.byte	0x03, 0x50
        /*005a*/ 	.short	0x0000


	//----- nvinfo : EIATTR_MAXREG_COUNT
	.align		4
        /*005c*/ 	.byte	0x03, 0x1b
        /*005e*/ 	.short	0x00ff


	//----- nvinfo : EIATTR_EXIT_INSTR_OFFSETS
	.align		4
        /*0060*/ 	.byte	0x04, 0x1c
        /*0062*/ 	.short	(.L_21 - .L_20)


	//   ....[0]....
.L_20:
        /*0064*/ 	.word	0x00000560


	//   ....[1]....
        /*0068*/ 	.word	0x00000580


	//----- nvinfo : EIATTR_REQNTID
	.align		4
.L_21:
        /*006c*/ 	.byte	0x04, 0x10
        /*006e*/ 	.short	(.L_23 - .L_22)
.L_22:
        /*0070*/ 	.word	0x00000100
        /*0074*/ 	.word	0x00000001
        /*0078*/ 	.word	0x00000001


	//----- nvinfo : EIATTR_CBANK_PARAM_SIZE
	.align		4
.L_23:
        /*007c*/ 	.byte	0x03, 0x19
        /*007e*/ 	.short	0x0028


	//----- nvinfo : EIATTR_PARAM_CBANK
	.align		4
        /*0080*/ 	.byte	0x04, 0x0a
        /*0082*/ 	.short	(.L_25 - .L_24)
	.align		4
.L_24:
        /*0084*/ 	.word	index@(.nv.constant0.triton_poi_fused_mul_silu_7)
        /*0088*/ 	.short	0x0210
        /*008a*/ 	.short	0x0028


	//----- nvinfo : EIATTR_SW_WAR
	.align		4
.L_25:
        /*008c*/ 	.byte	0x04, 0x36
        /*008e*/ 	.short	(.L_27 - .L_26)
.L_26:
        /*0090*/ 	.word	0x00000008
.L_27:


//--------------------- .nv.callgraph             --------------------------
	.section	.nv.callgraph,"",@"SHT_CUDA_CALLGRAPH"
	.align	4
	.sectionentsize	8
	.align		4
        /*0000*/ 	.word	0x00000000
	.align		4
        /*0004*/ 	.word	0xffffffff
	.align		4
        /*0008*/ 	.word	0x00000000
	.align		4
        /*000c*/ 	.word	0xfffffffe
	.align		4
        /*0010*/ 	.word	0x00000000
	.align		4
        /*0014*/ 	.word	0xfffffffd
	.align		4
        /*0018*/ 	.word	0x00000000
	.align		4
        /*001c*/ 	.word	0xfffffffc


//--------------------- .text.triton_poi_fused_mul_silu_7 --------------------------
	.section	.text.triton_poi_fused_mul_silu_7,"ax",@progbits
	.align	128
        .global         triton_poi_fused_mul_silu_7
        .type           triton_poi_fused_mul_silu_7,@function
        .size           triton_poi_fused_mul_silu_7,(.L_x_1 - triton_poi_fused_mul_silu_7)
        .other          triton_poi_fused_mul_silu_7,@"STO_CUDA_ENTRY STV_DEFAULT"
triton_poi_fused_mul_silu_7:
.text.triton_poi_fused_mul_silu_7:
[----:B------:R-:W0:Y:S02]  /*0000*/  LDC R1, c[0x0][0x28] ;  /* 0x00000a00ff017b82 */ /* 0x000e240000000800 */
[----:B------:R-:W1:Y:S01]  /*0010*/  S2R R0, SR_TID.X ;  /* 0x0000000000007919 */ /* 0x000e620000002100 */
[----:B------:R-:W2:Y:S01]  /*0020*/  LDC.64 R4, c[0x0][0x210] ;  /* 0x00008400ff047b82 */ /* 0x000ea20000000a00 */
[----:B------:R-:W-:Y:S01]  /*0030*/  ULDC UR4, c[0x0][0x228] ;  /* 0x00008a0000047ab9 */ /* 0x000fe20000000800 */
[----:B------:R-:W-:Y:S01]  /*0040*/  CS2R R12, SRZ ;  /* 0x00000000000c7805 */ /* 0x000fe2000001ff00 */
[----:B------:R-:W3:Y:S05]  /*0050*/  S2R R3, SR_CTAID.X ;  /* 0x0000000000037919 */ /* 0x000eea0000002500 */
[----:B------:R-:W4:Y:S01]  /*0060*/  LDC.64 R10, c[0x0][0x218] ;  /* 0x00008600ff0a7b82 */ /* 0x000f220000000a00 */
[----:B-1----:R-:W-:-:S04]  /*0070*/  SHF.L.U32 R0, R0, 0x2, RZ ;  /* 0x0000000200007819 */ /* 0x002fc800000006ff */
[----:B------:R-:W-:-:S04]  /*0080*/  LOP3.LUT R0, R0, 0x3fc, RZ, 0xc0, !PT ;  /* 0x000003fc00007812 */ /* 0x000fc800078ec0ff */
[----:B---3--:R-:W-:-:S04]  /*0090*/  LEA R0, R3, R0, 0xa ;  /* 0x0000000003007211 */ /* 0x008fc800078e50ff */
[C---:B------:R-:W-:Y:S01]  /*00a0*/  ISETP.GE.AND P0, PT, R0.reuse, UR4, PT ;  /* 0x0000000400007c0c */ /* 0x040fe2000bf06270 */
[----:B--2---:R-:W-:Y:S01]  /*00b0*/  IMAD.WIDE R4, R0, 0x2, R4 ;  /* 0x0000000200047825 */ /* 0x004fe200078e0204 */
[----:B------:R-:W-:-:S11]  /*00c0*/  ULDC.64 UR4, c[0x0][0x208] ;  /* 0x0000820000047ab9 */ /* 0x000fd60000000a00 */
[----:B------:R-:W2:Y:S01]  /*00d0*/  @!P0 LDG.E.64 R12, desc[UR4][R4.64] ;  /* 0x00000004040c8981 */ /* 0x000ea2000c1e1b00 */
[----:B------:R-:W-:Y:S01]  /*00e0*/  CS2R R2, SRZ ;  /* 0x0000000000027805 */ /* 0x000fe2000001ff00 */
[----:B----4-:R-:W-:-:S05]  /*00f0*/  IMAD.WIDE R10, R0, 0x2, R10 ;  /* 0x00000002000a7825 */ /* 0x010fca00078e020a */
[----:B------:R1:W3:Y:S01]  /*0100*/  @!P0 LDG.E.64 R2, desc[UR4][R10.64] ;  /* 0x000000040a028981 */ /* 0x0002e2000c1e1b00 */
[----:B------:R-:W-:Y:S01]  /*0110*/  HFMA2.MMA R17, -RZ, RZ, 1.625, 0 ;  /* 0x3e800000ff117435 */ /* 0x000fe200000001ff */
[----:B--2---:R-:W-:Y:S02]  /*0120*/  HADD2.F32 R7, -RZ, R12.H0_H0 ;  /* 0x2000000cff077230 */ /* 0x004fe40000004100 */
[----:B------:R-:W-:Y:S02]  /*0130*/  HADD2.F32 R9, -RZ, R12.H1_H1 ;  /* 0x3000000cff097230 */ /* 0x000fe40000004100 */
[----:B------:R-:W-:Y:S02]  /*0140*/  HADD2.F32 R8, -RZ, R13.H0_H0 ;  /* 0x2000000dff087230 */ /* 0x000fe40000004100 */
[----:B------:R-:W-:Y:S01]  /*0150*/  FADD R6, RZ, -R7 ;  /* 0x80000007ff067221 */ /* 0x000fe20000000000 */
[----:B------:R-:W-:-:S03]  /*0160*/  FADD R4, RZ, -R9 ;  /* 0x80000009ff047221 */ /* 0x000fc60000000000 */
[----:B------:R-:W-:Y:S01]  /*0170*/  FMUL R12, R6, 1.4426950216293334961 ;  /* 0x3fb8aa3b060c7820 */ /* 0x000fe20000400000 */
[----:B------:R-:W-:Y:S02]  /*0180*/  HADD2.F32 R6, -RZ, R13.H1_H1 ;  /* 0x3000000dff067230 */ /* 0x000fe40000004100 */
[----:B------:R-:W-:Y:S01]  /*0190*/  FADD R13, RZ, -R8 ;  /* 0x80000008ff0d7221 */ /* 0x000fe20000000000 */
[----:B------:R-:W-:Y:S01]  /*01a0*/  FMUL R5, R4, 1.4426950216293334961 ;  /* 0x3fb8aa3b04057820 */ /* 0x000fe20000400000 */
[----:B------:R-:W-:Y:S01]  /*01b0*/  FSETP.GEU.AND P1, PT, R12, -126, PT ;  /* 0xc2fc00000c00780b */ /* 0x000fe20003f2e000 */
[----:B------:R-:W-:Y:S01]  /*01c0*/  FADD R4, RZ, -R6 ;  /* 0x80000006ff047221 */ /* 0x000fe20000000000 */
[----:B------:R-:W-:Y:S02]  /*01d0*/  FMUL R13, R13, 1.4426950216293334961 ;  /* 0x3fb8aa3b0d0d7820 */ /* 0x000fe40000400000 */
[----:B------:R-:W-:Y:S01]  /*01e0*/  FSETP.GEU.AND P4, PT, R5, -126, PT ;  /* 0xc2fc00000500780b */ /* 0x000fe20003f8e000 */
[----:B------:R-:W-:-:S02]  /*01f0*/  FMUL R15, R4, 1.4426950216293334961 ;  /* 0x3fb8aa3b040f7820 */ /* 0x000fc40000400000 */
[----:B------:R-:W-:-:S03]  /*0200*/  FSETP.GEU.AND P2, PT, R13, -126, PT ;  /* 0xc2fc00000d00780b */ /* 0x000fc60003f4e000 */
[----:B------:R-:W-:-:S03]  /*0210*/  FSETP.GEU.AND P3, PT, R15, -126, PT ;  /* 0xc2fc00000f00780b */ /* 0x000fc60003f6e000 */
[----:B------:R-:W-:-:S04]  /*0220*/  @!P1 FMUL R12, R12, 0.5 ;  /* 0x3f0000000c0c9820 */ /* 0x000fc80000400000 */
[----:B------:R-:W-:Y:S01]  /*0230*/  @!P4 FMUL R5, R5, 0.5 ;  /* 0x3f0000000505c820 */ /* 0x000fe20000400000 */
[----:B------:R-:W2:Y:S02]  /*0240*/  MUFU.EX2 R4, R12 ;  /* 0x0000000c00047308 */ /* 0x000ea40000000800 */
[----:B------:R-:W-:-:S03]  /*0250*/  @!P2 FMUL R13, R13, 0.5 ;  /* 0x3f0000000d0da820 */ /* 0x000fc60000400000 */
[----:B------:R-:W-:-:S03]  /*0260*/  @!P3 FMUL R15, R15, 0.5 ;  /* 0x3f0000000f0fb820 */ /* 0x000fc60000400000 */
[----:B------:R-:W4:Y:S01]  /*0270*/  MUFU.EX2 R14, R13 ;  /* 0x0000000d000e7308 */ /* 0x000f220000000800 */
[----:B--2---:R-:W-:-:S07]  /*0280*/  @!P1 FMUL R4, R4, R4 ;  /* 0x0000000404049220 */ /* 0x004fce0000400000 */
[----:B-1----:R1:W2:Y:S01]  /*0290*/  MUFU.EX2 R10, R5 ;  /* 0x00000005000a7308 */ /* 0x0022a20000000800 */
[----:B------:R-:W-:Y:S01]  /*02a0*/  FADD R11, R4, 1 ;  /* 0x3f800000040b7421 */ /* 0x000fe20000000000 */
[----:B----4-:R-:W-:-:S06]  /*02b0*/  @!P2 FMUL R14, R14, R14 ;  /* 0x0000000e0e0ea220 */ /* 0x010fcc0000400000 */
[----:B------:R-:W4:Y:S01]  /*02c0*/  MUFU.EX2 R16, R15 ;  /* 0x0000000f00107308 */ /* 0x000f220000000800 */
[----:B------:R-:W-:Y:S01]  /*02d0*/  FSETP.GT.AND P1, PT, R11, 8.50705917302346158658e+37, PT ;  /* 0x7e8000000b00780b */ /* 0x000fe20003f24000 */
[----:B-1----:R-:W1:Y:S01]  /*02e0*/  LDC.64 R4, c[0x0][0x220] ;  /* 0x00008800ff047b82 */ /* 0x002e620000000a00 */
[----:B------:R-:W-:Y:S02]  /*02f0*/  FADD R14, R14, 1 ;  /* 0x3f8000000e0e7421 */ /* 0x000fe40000000000 */
[----:B------:R-:W-:Y:S01]  /*0300*/  FSEL R12, R17, 1, P1 ;  /* 0x3f800000110c7808 */ /* 0x000fe20000800000 */
[----:B--2---:R-:W-:-:S04]  /*0310*/  @!P4 FMUL R10, R10, R10 ;  /* 0x0000000a0a0ac220 */ /* 0x004fc80000400000 */
[----:B------:R-:W-:-:S04]  /*0320*/  FADD R10, R10, 1 ;  /* 0x3f8000000a0a7421 */ /* 0x000fc80000000000 */
[----:B------:R-:W-:Y:S01]  /*0330*/  @P1 FMUL R11, R11, 0.25 ;  /* 0x3e8000000b0b1820 */ /* 0x000fe20000400000 */
[----:B----4-:R-:W-:Y:S01]  /*0340*/  @!P3 FMUL R16, R16, R16 ;  /* 0x000000101010b220 */ /* 0x010fe20000400000 */
[----:B------:R-:W-:Y:S02]  /*0350*/  FSETP.GT.AND P3, PT, R14, 8.50705917302346158658e+37, PT ;  /* 0x7e8000000e00780b */ /* 0x000fe40003f64000 */
[----:B------:R-:W-:Y:S01]  /*0360*/  FSETP.GT.AND P2, PT, R10, 8.50705917302346158658e+37, PT ;  /* 0x7e8000000a00780b */ /* 0x000fe20003f44000 */
[----:B------:R-:W-:Y:S01]  /*0370*/  FADD R16, R16, 1 ;  /* 0x3f80000010107421 */ /* 0x000fe20000000000 */
[----:B------:R-:W2:Y:S01]  /*0380*/  MUFU.RCP R11, R11 ;  /* 0x0000000b000b7308 */ /* 0x000ea20000001000 */
[C---:B------:R-:W-:Y:S02]  /*0390*/  FSEL R15, R17.reuse, 1, P3 ;  /* 0x3f800000110f7808 */ /* 0x040fe40001800000 */
[----:B------:R-:W-:Y:S02]  /*03a0*/  FSEL R13, R17, 1, P2 ;  /* 0x3f800000110d7808 */ /* 0x000fe40001000000 */
[----:B------:R-:W-:Y:S01]  /*03b0*/  FSETP.GT.AND P4, PT, R16, 8.50705917302346158658e+37, PT ;  /* 0x7e8000001000780b */ /* 0x000fe20003f84000 */
[----:B-1----:R-:W-:-:S04]  /*03c0*/  IMAD.WIDE R4, R0, 0x2, R4 ;  /* 0x0000000200047825 */ /* 0x002fc800078e0204 */
[----:B------:R-:W-:Y:S01]  /*03d0*/  @P3 FMUL R14, R14, 0.25 ;  /* 0x3e8000000e0e3820 */ /* 0x000fe20000400000 */
[----:B------:R-:W-:Y:S01]  /*03e0*/  FSEL R17, R17, 1, P4 ;  /* 0x3f80000011117808 */ /* 0x000fe20002000000 */
[----:B------:R-:W-:-:S04]  /*03f0*/  @P2 FMUL R10, R10, 0.25 ;  /* 0x3e8000000a0a2820 */ /* 0x000fc80000400000 */
[----:B------:R-:W1:Y:S01]  /*0400*/  MUFU.RCP R14, R14 ;  /* 0x0000000e000e7308 */ /* 0x000e620000001000 */
[----:B--2---:R-:W-:Y:S01]  /*0410*/  FMUL R12, R11, R12 ;  /* 0x0000000c0b0c7220 */ /* 0x004fe20000400000 */
[----:B------:R-:W-:-:S03]  /*0420*/  @P4 FMUL R16, R16, 0.25 ;  /* 0x3e80000010104820 */ /* 0x000fc60000400000 */
[----:B------:R-:W-:Y:S01]  /*0430*/  FMUL R12, R7, R12 ;  /* 0x0000000c070c7220 */ /* 0x000fe20000400000 */
[----:B---3--:R-:W-:Y:S02]  /*0440*/  HADD2.F32 R7, -RZ, R2.H0_H0 ;  /* 0x20000002ff077230 */ /* 0x008fe40000004100 */
[----:B------:R-:W2:Y:S01]  /*0450*/  MUFU.RCP R10, R10 ;  /* 0x0000000a000a7308 */ /* 0x000ea20000001000 */
[----:B------:R-:W-:Y:S02]  /*0460*/  HADD2.F32 R2, -RZ, R2.H1_H1 ;  /* 0x30000002ff027230 */ /* 0x000fe40000004100 */
[----:B------:R-:W-:Y:S01]  /*0470*/  FMUL R7, R7, R12 ;  /* 0x0000000c07077220 */ /* 0x000fe20000400000 */
[----:B-1----:R-:W-:-:S04]  /*0480*/  FMUL R15, R14, R15 ;  /* 0x0000000f0e0f7220 */ /* 0x002fc80000400000 */
[----:B------:R-:W1:Y:S01]  /*0490*/  MUFU.RCP R16, R16 ;  /* 0x0000001000107308 */ /* 0x000e620000001000 */
[----:B------:R-:W-:Y:S01]  /*04a0*/  FMUL R15, R8, R15 ;  /* 0x0000000f080f7220 */ /* 0x000fe20000400000 */
[----:B------:R-:W-:Y:S02]  /*04b0*/  HADD2.F32 R8, -RZ, R3.H0_H0 ;  /* 0x20000003ff087230 */ /* 0x000fe40000004100 */
[----:B------:R-:W-:Y:S02]  /*04c0*/  HADD2.F32 R3, -RZ, R3.H1_H1 ;  /* 0x30000003ff037230 */ /* 0x000fe40000004100 */
[----:B--2---:R-:W-:Y:S01]  /*04d0*/  FMUL R10, R10, R13 ;  /* 0x0000000d0a0a7220 */ /* 0x004fe20000400000 */
[----:B------:R-:W-:-:S03]  /*04e0*/  FMUL R8, R8, R15 ;  /* 0x0000000f08087220 */ /* 0x000fc60000400000 */
[----:B------:R-:W-:Y:S01]  /*04f0*/  FMUL R9, R9, R10 ;  /* 0x0000000a09097220 */ /* 0x000fe20000400000 */
[----:B-1----:R-:W-:-:S03]  /*0500*/  FMUL R17, R16, R17 ;  /* 0x0000001110117220 */ /* 0x002fc60000400000 */
[----:B------:R-:W-:Y:S01]  /*0510*/  FMUL R2, R2, R9 ;  /* 0x0000000902027220 */ /* 0x000fe20000400000 */
[----:B------:R-:W-:-:S04]  /*0520*/  FMUL R6, R6, R17 ;  /* 0x0000001106067220 */ /* 0x000fc80000400000 */
[----:B------:R-:W-:Y:S01]  /*0530*/  F2FP.F16.F32.PACK_AB R2, R2, R7 ;  /* 0x000000070202723e */ /* 0x000fe200000000ff */
[----:B------:R-:W-:-:S05]  /*0540*/  FMUL R3, R3, R6 ;  /* 0x0000000603037220 */ /* 0x000fca0000400000 */
[----:B------:R-:W-:Y:S01]  /*0550*/  F2FP.F16.F32.PACK_AB R3, R3, R8 ;  /* 0x000000080303723e */ /* 0x000fe200000000ff */
[----:B------:R-:W-:Y:S06]  /*0560*/  @P0 EXIT ;  /* 0x000000000000094d */ /* 0x000fec0003800000 */
[----:B------:R-:W-:Y:S01]  /*0570*/  STG.E.64 desc[UR4][R4.64], R2 ;  /* 0x0000000204007986 */ /* 0x000fe2000c101b04 */
[----:B------:R-:W-:Y:S05]  /*0580*/  EXIT ;  /* 0x000000000000794d */ /* 0x000fea0003800000 */
.L_x_0:
[----:B------:R-:W-:-:S00]  /*0590*/  BRA `(.L_x_0) ;  /* 0xfffffffc00fc7947 */ /* 0x000fc0000383ffff */
[----:B------:R-:W-:-:S00]  /*05a0*/  NOP ;  /* 0x0000000000007918 */ /* 0x000fc00000000000 */
        /* <DEDUP_REMOVED lines=13> */
.L_x_1:


//--------------------- .nv.constant0.triton_poi_fused_mul_silu_7 --------------------------
	.section	.nv.constant0.triton_poi_fused_mul_silu_7,"a",@progbits
	.sectionflags	@""
	.align	4
.nv.constant0.triton_poi_fused_mul_silu_7:
	.zero		568
